	.headerflags	@"EF_CUDA_TEXMODE_UNIFIED EF_CUDA_64BIT_ADDRESS EF_CUDA_ACCELERATORS EF_CUDA_SM90 EF_CUDA_VIRTUAL_SM(EF_CUDA_SM90)"
	.elftype	@"ET_EXEC"


//--------------------- .nv.info                  --------------------------
	.section	.nv.info,"",@"SHT_CUDA_INFO"
	.align	4


	//----- nvinfo : EIATTR_REGCOUNT
	.align		4
        /*0000*/ 	.byte	0x04, 0x2f
        /*0002*/ 	.short	(.L_3 - .L_2)
	.align		4
.L_2:
        /*0004*/ 	.word	index@(triton_poi_fused__native_batch_norm_legit_no_training_add_relu_29)
        /*0008*/ 	.word	0x0000001e


	//----- nvinfo : EIATTR_MIN_STACK_SIZE
	.align		4
.L_3:
        /*000c*/ 	.byte	0x04, 0x12
        /*000e*/ 	.short	(.L_5 - .L_4)
	.align		4
.L_4:
        /*0010*/ 	.word	index@(triton_poi_fused__native_batch_norm_legit_no_training_add_relu_29)
        /*0014*/ 	.word	0x00000000


	//----- nvinfo : EIATTR_FRAME_SIZE
	.align		4
.L_5:
        /*0018*/ 	.byte	0x04, 0x11
        /*001a*/ 	.short	(.L_7 - .L_6)
	.align		4
.L_6:
        /*001c*/ 	.word	index@(triton_poi_fused__native_batch_norm_legit_no_training_add_relu_29)
        /*0020*/ 	.word	0x00000000


	//----- nvinfo : EIATTR_MIN_STACK_SIZE
	.align		4
.L_7:
        /*0024*/ 	.byte	0x04, 0x12
        /*0026*/ 	.short	(.L_9 - .L_8)
	.align		4
.L_8:
        /*0028*/ 	.word	index@(triton_poi_fused__native_batch_norm_legit_no_training_add_relu_29)
        /*002c*/ 	.word	0x00000000
.L_9:


//--------------------- .nv.info.triton_poi_fused__native_batch_norm_legit_no_training_add_relu_29 --------------------------
	.section	.nv.info.triton_poi_fused__native_batch_norm_legit_no_training_add_relu_29,"",@"SHT_CUDA_INFO"
	.sectionflags	@""
	.align	4


	//----- nvinfo : EIATTR_CUDA_API_VERSION
	.align		4
        /*0000*/ 	.byte	0x04, 0x37
        /*0002*/ 	.short	(.L_11 - .L_10)
.L_10:
        /*0004*/ 	.word	0x0000007c


	//----- nvinfo : EIATTR_KPARAM_INFO
	.align		4
.L_11:
        /*0008*/ 	.byte	0x04, 0x17
        /*000a*/ 	.short	(.L_13 - .L_12)
.L_12:
        /*000c*/ 	.word	0x00000000
        /*0010*/ 	.short	0x0009
        /*0012*/ 	.short	0x0044
        /*0014*/ 	.byte	0x00, 0xf0, 0x11, 0x00


	//----- nvinfo : EIATTR_KPARAM_INFO
	.align		4
.L_13:
        /*0018*/ 	.byte	0x04, 0x17
        /*001a*/ 	.short	(.L_15 - .L_14)
.L_14:
        /*001c*/ 	.word	0x00000000
        /*0020*/ 	.short	0x0008
        /*0022*/ 	.short	0x0040
        /*0024*/ 	.byte	0x00, 0xf0, 0x11, 0x00


	//----- nvinfo : EIATTR_KPARAM_INFO
	.align		4
.L_15:
        /*0028*/ 	.byte	0x04, 0x17
        /*002a*/ 	.short	(.L_17 - .L_16)
.L_16:
        /*002c*/ 	.word	0x00000000
        /*0030*/ 	.short	0x0007
        /*0032*/ 	.short	0x0038
        /*0034*/ 	.byte	0x00, 0xf4, 0x21, 0x00


	//----- nvinfo : EIATTR_KPARAM_INFO
	.align		4
.L_17:
        /*0038*/ 	.byte	0x04, 0x17
        /*003a*/ 	.short	(.L_19 - .L_18)
.L_18:
        /*003c*/ 	.word	0x00000000
        /*0040*/ 	.short	0x0006
        /*0042*/ 	.short	0x0030
        /*0044*/ 	.byte	0x00, 0xf4, 0x21, 0x00


	//----- nvinfo : EIATTR_KPARAM_INFO
	.align		4
.L_19:
        /*0048*/ 	.byte	0x04, 0x17
        /*004a*/ 	.short	(.L_21 - .L_20)
.L_20:
        /*004c*/ 	.word	0x00000000
        /*0050*/ 	.short	0x0005
        /*0052*/ 	.short	0x0028
        /*0054*/ 	.byte	0x00, 0xf4, 0x21, 0x00


	//----- nvinfo : EIATTR_KPARAM_INFO
	.align		4
.L_21:
        /*0058*/ 	.byte	0x04, 0x17
        /*005a*/ 	.short	(.L_23 - .L_22)
.L_22:
        /*005c*/ 	.word	0x00000000
        /*0060*/ 	.short	0x0004
        /*0062*/ 	.short	0x0020
        /*0064*/ 	.byte	0x00, 0xf4, 0x21, 0x00


	//----- nvinfo : EIATTR_KPARAM_INFO
	.align		4
.L_23:
        /*0068*/ 	.byte	0x04, 0x17
        /*006a*/ 	.short	(.L_25 - .L_24)
.L_24:
        /*006c*/ 	.word	0x00000000
        /*0070*/ 	.short	0x0003
        /*0072*/ 	.short	0x0018
        /*0074*/ 	.byte	0x00, 0xf4, 0x21, 0x00


	//----- nvinfo : EIATTR_KPARAM_INFO
	.align		4
.L_25:
        /*0078*/ 	.byte	0x04, 0x17
        /*007a*/ 	.short	(.L_27 - .L_26)
.L_26:
        /*007c*/ 	.word	0x00000000
        /*0080*/ 	.short	0x0002
        /*0082*/ 	.short	0x0010
        /*0084*/ 	.byte	0x00, 0xf4, 0x21, 0x00


	//----- nvinfo : EIATTR_KPARAM_INFO
	.align		4
.L_27:
        /*0088*/ 	.byte	0x04, 0x17
        /*008a*/ 	.short	(.L_29 - .L_28)
.L_28:
        /*008c*/ 	.word	0x00000000
        /*0090*/ 	.short	0x0001
        /*0092*/ 	.short	0x0008
        /*0094*/ 	.byte	0x00, 0xf4, 0x21, 0x00


	//----- nvinfo : EIATTR_KPARAM_INFO
	.align		4
.L_29:
        /*0098*/ 	.byte	0x04, 0x17
        /*009a*/ 	.short	(.L_31 - .L_30)
.L_30:
        /*009c*/ 	.word	0x00000000
        /*00a0*/ 	.short	0x0000
        /*00a2*/ 	.short	0x0000
        /*00a4*/ 	.byte	0x00, 0xf4, 0x21, 0x00


	//----- nvinfo : EIATTR_SPARSE_MMA_MASK
	.align		4
.L_31:
        /*00a8*/ 	.byte	0x03, 0x50
        /*00aa*/ 	.short	0x0000


	//----- nvinfo : EIATTR_MAXREG_COUNT
	.align		4
        /*00ac*/ 	.byte	0x03, 0x1b
        /*00ae*/ 	.short	0x00ff


	//----- nvinfo : EIATTR_EXIT_INSTR_OFFSETS
	.align		4
        /*00b0*/ 	.byte	0x04, 0x1c
        /*00b2*/ 	.short	(.L_33 - .L_32)


	//   ....[0]....
.L_32:
        /*00b4*/ 	.word	0x000007f0


	//   ....[1]....
        /*00b8*/ 	.word	0x00000840


	//----- nvinfo : EIATTR_REQNTID
	.align		4
.L_33:
        /*00bc*/ 	.byte	0x04, 0x10
        /*00be*/ 	.short	(.L_35 - .L_34)
.L_34:
        /*00c0*/ 	.word	0x00000080
        /*00c4*/ 	.word	0x00000001
        /*00c8*/ 	.word	0x00000001


	//----- nvinfo : EIATTR_CBANK_PARAM_SIZE
	.align		4
.L_35:
        /*00cc*/ 	.byte	0x03, 0x19
        /*00ce*/ 	.short	0x0048


	//----- nvinfo : EIATTR_PARAM_CBANK
	.align		4
        /*00d0*/ 	.byte	0x04, 0x0a
        /*00d2*/ 	.short	(.L_37 - .L_36)
	.align		4
.L_36:
        /*00d4*/ 	.word	index@(.nv.constant0.triton_poi_fused__native_batch_norm_legit_no_training_add_relu_29)
        /*00d8*/ 	.short	0x0210
        /*00da*/ 	.short	0x0048


	//----- nvinfo : EIATTR_SW_WAR
	.align		4
.L_37:
        /*00dc*/ 	.byte	0x04, 0x36
        /*00de*/ 	.short	(.L_39 - .L_38)
.L_38:
        /*00e0*/ 	.word	0x00000008
.L_39:


//--------------------- .nv.callgraph             --------------------------
	.section	.nv.callgraph,"",@"SHT_CUDA_CALLGRAPH"
	.align	4
	.sectionentsize	8
	.align		4
        /*0000*/ 	.word	0x00000000
	.align		4
        /*0004*/ 	.word	0xffffffff
	.align		4
        /*0008*/ 	.word	0x00000000
	.align		4
        /*000c*/ 	.word	0xfffffffe
	.align		4
        /*0010*/ 	.word	0x00000000
	.align		4
        /*0014*/ 	.word	0xfffffffd
	.align		4
        /*0018*/ 	.word	0x00000000
	.align		4
        /*001c*/ 	.word	0xfffffffc


//--------------------- .nv.constant4             --------------------------
	.section	.nv.constant4,"a",@progbits
	.align	8
	.align		8
.nv.constant4:
        /*0000*/ 	.dword	_$_str
	.align		8
        /*0008*/ 	.dword	_$_str_$_2


//--------------------- .text.triton_poi_fused__native_batch_norm_legit_no_training_add_relu_29 --------------------------
	.section	.text.triton_poi_fused__native_batch_norm_legit_no_training_add_relu_29,"ax",@progbits
	.sectionflags	@"SHF_BARRIERS=1"
	.align	128
        .global         triton_poi_fused__native_batch_norm_legit_no_training_add_relu_29
        .type           triton_poi_fused__native_batch_norm_legit_no_training_add_relu_29,@function
        .size           triton_poi_fused__native_batch_norm_legit_no_training_add_relu_29,(.L_x_1 - triton_poi_fused__native_batch_norm_legit_no_training_add_relu_29)
        .other          triton_poi_fused__native_batch_norm_legit_no_training_add_relu_29,@"STO_CUDA_ENTRY STV_DEFAULT"
triton_poi_fused__native_batch_norm_legit_no_training_add_relu_29:
.text.triton_poi_fused__native_batch_norm_legit_no_training_add_relu_29:
[----:B------:R-:W0:Y:S01]  /*0000*/  LDC R1, c[0x0][0x28] ;  /* 0x00000a00ff017b82 */ /* 0x000e220000000800 */
[----:B------:R-:W1:Y:S07]  /*0010*/  S2R R18, SR_CTAID.Y ;  /* 0x0000000000127919 */ /* 0x000e6e0000002600 */
[----:B------:R-:W2:Y:S01]  /*0020*/  LDC.64 R4, c[0x0][0x220] ;  /* 0x00008800ff047b82 */ /* 0x000ea20000000a00 */
[----:B------:R-:W-:Y:S01]  /*0030*/  ULDC.64 UR6, c[0x0][0x208] ;  /* 0x0000820000067ab9 */ /* 0x000fe20000000a00 */
[----:B------:R-:W3:Y:S01]  /*0040*/  S2R R14, SR_TID.X ;  /* 0x00000000000e7919 */ /* 0x000ee20000002100 */
[----:B------:R-:W4:Y:S05]  /*0050*/  S2R R17, SR_CTAID.X ;  /* 0x0000000000117919 */ /* 0x000f2a0000002500 */
[----:B------:R-:W5:Y:S08]  /*0060*/  LDC.64 R20, c[0x0][0x210] ;  /* 0x00008400ff147b82 */ /* 0x000f700000000a00 */
[----:B------:R-:W4:Y:S08]  /*0070*/  LDC.64 R8, c[0x0][0x218] ;  /* 0x00008600ff087b82 */ /* 0x000f300000000a00 */
[----:B------:R-:W5:Y:S01]  /*0080*/  LDC.64 R10, c[0x0][0x228] ;  /* 0x00008a00ff0a7b82 */ /* 0x000f620000000a00 */
[----:B-1----:R-:W-:-:S07]  /*0090*/  IMAD.SHL.U32 R18, R18, 0x10, RZ ;  /* 0x0000001012127824 */ /* 0x002fce00078e00ff */
[----:B------:R-:W1:Y:S01]  /*00a0*/  LDC.64 R12, c[0x0][0x230] ;  /* 0x00008c00ff0c7b82 */ /* 0x000e620000000a00 */
[----:B---3--:R-:W-:-:S05]  /*00b0*/  IMAD.SHL.U32 R16, R14, 0x2, RZ ;  /* 0x000000020e107824 */ /* 0x008fca00078e00ff */
[----:B------:R-:W-:-:S04]  /*00c0*/  LOP3.LUT R0, R18, 0xe, R16, 0xf8, !PT ;  /* 0x0000000e12007812 */ /* 0x000fc800078ef810 */
[----:B------:R-:W-:Y:S02]  /*00d0*/  SHF.R.S32.HI R3, RZ, 0x1f, R0 ;  /* 0x0000001fff037819 */ /* 0x000fe40000011400 */
[----:B------:R-:W-:Y:S02]  /*00e0*/  ISETP.GE.AND P1, PT, R0, 0x100, PT ;  /* 0x000001000000780c */ /* 0x000fe40003f26270 */
[----:B------:R-:W-:Y:S02]  /*00f0*/  LEA.HI R7, R3, R0, RZ, 0x6 ;  /* 0x0000000003077211 */ /* 0x000fe400078f30ff */
[----:B------:R-:W-:Y:S02]  /*0100*/  CS2R R2, SRZ ;  /* 0x0000000000027805 */ /* 0x000fe4000001ff00 */
[----:B------:R-:W-:-:S05]  /*0110*/  LOP3.LUT R19, R7, 0xffffffc0, RZ, 0xc0, !PT ;  /* 0xffffffc007137812 */ /* 0x000fca00078ec0ff */
[----:B------:R-:W-:-:S04]  /*0120*/  IMAD.IADD R19, R0, 0x1, -R19 ;  /* 0x0000000100137824 */ /* 0x000fc800078e0a13 */
[----:B--2---:R-:W-:-:S05]  /*0130*/  IMAD.WIDE R4, R19, 0x4, R4 ;  /* 0x0000000413047825 */ /* 0x004fca00078e0204 */
[----:B------:R2:W3:Y:S01]  /*0140*/  @!P1 LDG.E.EL.64 R2, desc[UR6][R4.64] ;  /* 0x0000000604029981 */ /* 0x0004e2000c2e1b00 */
[----:B------:R-:W-:Y:S01]  /*0150*/  SHF.R.U32.HI R15, RZ, 0x3, R14 ;  /* 0x00000003ff0f7819 */ /* 0x000fe2000001160e */
[----:B----4-:R-:W-:Y:S02]  /*0160*/  IMAD.SHL.U32 R17, R17, 0x10, RZ ;  /* 0x0000001011117824 */ /* 0x010fe400078e00ff */
[----:B------:R-:W-:Y:S01]  /*0170*/  IMAD.SHL.U32 R7, R7, 0x10, RZ ;  /* 0x0000001007077824 */ /* 0x000fe200078e00ff */
[----:B------:R-:W-:Y:S01]  /*0180*/  SGXT.U32 R15, R15, 0x4 ;  /* 0x000000040f0f781a */ /* 0x000fe20000000000 */
[----:B0-----:R-:W-:-:S03]  /*0190*/  IMAD.WIDE R24, R19, 0x4, R8 ;  /* 0x0000000413187825 */ /* 0x001fc600078e0208 */
[----:B------:R-:W-:Y:S02]  /*01a0*/  LOP3.LUT R6, R17, R15, RZ, 0xfc, !PT ;  /* 0x0000000f11067212 */ /* 0x000fe400078efcff */
[----:B--2---:R-:W-:Y:S02]  /*01b0*/  CS2R R4, SRZ ;  /* 0x0000000000047805 */ /* 0x004fe4000001ff00 */
[----:B------:R-:W-:Y:S02]  /*01c0*/  LOP3.LUT R7, R7, 0xfffffc00, RZ, 0xc0, !PT ;  /* 0xfffffc0007077812 */ /* 0x000fe400078ec0ff */
[C---:B------:R-:W-:Y:S01]  /*01d0*/  ISETP.GE.AND P0, PT, R6.reuse, 0x10, PT ;  /* 0x000000100600780c */ /* 0x040fe20003f06270 */
[----:B------:R-:W-:-:S03]  /*01e0*/  IMAD R6, R6, 0x40, R19 ;  /* 0x0000004006067824 */ /* 0x000fc600078e0213 */
[----:B------:R-:W-:Y:S01]  /*01f0*/  ISETP.LT.AND P0, PT, R0, 0x100, !P0 ;  /* 0x000001000000780c */ /* 0x000fe20004701270 */
[----:B------:R-:W-:Y:S01]  /*0200*/  IMAD.IADD R0, R6, 0x1, R7 ;  /* 0x0000000106007824 */ /* 0x000fe200078e0207 */
[----:B------:R-:W-:-:S03]  /*0210*/  CS2R R6, SRZ ;  /* 0x0000000000067805 */ /* 0x000fc6000001ff00 */
[----:B-----5:R-:W-:-:S03]  /*0220*/  IMAD.WIDE R20, R0, 0x4, R20 ;  /* 0x0000000400147825 */ /* 0x020fc600078e0214 */
[----:B------:R-:W2:Y:S01]  /*0230*/  @!P1 LDG.E.EL.64 R6, desc[UR6][R24.64] ;  /* 0x0000000618069981 */ /* 0x000ea2000c2e1b00 */
[----:B------:R-:W-:-:S04]  /*0240*/  IMAD.WIDE R22, R19, 0x4, R10 ;  /* 0x0000000413167825 */ /* 0x000fc800078e020a */
[----:B------:R0:W2:Y:S01]  /*0250*/  @P0 LDG.E.EL.64 R4, desc[UR6][R20.64] ;  /* 0x0000000614040981 */ /* 0x0000a2000c2e1b00 */
[----:B------:R-:W-:Y:S02]  /*0260*/  CS2R R10, SRZ ;  /* 0x00000000000a7805 */ /* 0x000fe4000001ff00 */
[----:B------:R-:W-:Y:S01]  /*0270*/  CS2R R8, SRZ ;  /* 0x0000000000087805 */ /* 0x000fe2000001ff00 */
[----:B-1----:R-:W-:-:S03]  /*0280*/  IMAD.WIDE R26, R19, 0x4, R12 ;  /* 0x00000004131a7825 */ /* 0x002fc600078e020c */
[----:B------:R-:W4:Y:S04]  /*0290*/  @!P1 LDG.E.EL.64 R10, desc[UR6][R22.64] ;  /* 0x00000006160a9981 */ /* 0x000f28000c2e1b00 */
[----:B------:R-:W4:Y:S01]  /*02a0*/  @!P1 LDG.E.EL.64 R8, desc[UR6][R26.64] ;  /* 0x000000061a089981 */ /* 0x000f22000c2e1b00 */
[----:B------:R-:W-:-:S04]  /*02b0*/  LOP3.LUT R18, R18, R15, RZ, 0xfc, !PT ;  /* 0x0000000f12127212 */ /* 0x000fc800078efcff */
[----:B------:R-:W-:-:S04]  /*02c0*/  SHF.R.S32.HI R13, RZ, 0x1f, R18 ;  /* 0x0000001fff0d7819 */ /* 0x000fc80000011412 */
[----:B------:R-:W-:Y:S02]  /*02d0*/  LEA.HI R19, R13, R18, RZ, 0x6 ;  /* 0x000000120d137211 */ /* 0x000fe400078f30ff */
[----:B------:R-:W1:Y:S02]  /*02e0*/  LDC.64 R12, c[0x0][0x238] ;  /* 0x00008e00ff0c7b82 */ /* 0x000e640000000a00 */
[C---:B0-----:R-:W-:Y:S01]  /*02f0*/  LOP3.LUT R21, R19.reuse, 0xfffffc0, RZ, 0xc0, !PT ;  /* 0x0fffffc013157812 */ /* 0x041fe200078ec0ff */
[----:B------:R-:W-:Y:S01]  /*0300*/  IMAD.SHL.U32 R19, R19, 0x40, RZ ;  /* 0x0000004013137824 */ /* 0x000fe200078e00ff */
[----:B------:R-:W-:-:S03]  /*0310*/  LOP3.LUT R17, R17, 0xe, R16, 0xf8, !PT ;  /* 0x0000000e11117812 */ /* 0x000fc600078ef810 */
[----:B------:R-:W-:Y:S01]  /*0320*/  IMAD.IADD R20, R18, 0x1, -R21 ;  /* 0x0000000112147824 */ /* 0x000fe200078e0a15 */
[----:B------:R-:W-:-:S03]  /*0330*/  LOP3.LUT R19, R19, 0xfffff000, RZ, 0xc0, !PT ;  /* 0xfffff00013137812 */ /* 0x000fc600078ec0ff */
[----:B------:R-:W-:Y:S01]  /*0340*/  IMAD R20, R20, 0x10, R17 ;  /* 0x0000001014147824 */ /* 0x000fe200078e0211 */
[----:B------:R-:W-:-:S03]  /*0350*/  ISETP.GE.AND P1, PT, R17, 0x10, PT ;  /* 0x000000101100780c */ /* 0x000fc60003f26270 */
[----:B------:R-:W-:Y:S01]  /*0360*/  IMAD.IADD R17, R19, 0x1, R20 ;  /* 0x0000000113117824 */ /* 0x000fe200078e0214 */
[----:B------:R-:W-:-:S03]  /*0370*/  ISETP.LT.AND P1, PT, R18, 0x100, !P1 ;  /* 0x000001001200780c */ /* 0x000fc60004f21270 */
[----:B------:R-:W-:-:S04]  /*0380*/  VIADD R19, R17, 0xc00 ;  /* 0x00000c0011137836 */ /* 0x000fc80000000000 */
[----:B-1----:R-:W-:Y:S01]  /*0390*/  IMAD.WIDE R18, R19, 0x4, R12 ;  /* 0x0000000413127825 */ /* 0x002fe200078e020c */
[----:B------:R-:W-:-:S06]  /*03a0*/  CS2R R12, SRZ ;  /* 0x00000000000c7805 */ /* 0x000fcc000001ff00 */
[----:B------:R0:W5:Y:S01]  /*03b0*/  @P1 LDG.E.EL.64 R12, desc[UR6][R18.64] ;  /* 0x00000006120c1981 */ /* 0x000162000c2e1b00 */
[----:B------:R-:W1:Y:S01]  /*03c0*/  S2UR UR5, SR_CgaCtaId ;  /* 0x00000000000579c3 */ /* 0x000e620000008800 */
[----:B------:R-:W-:Y:S02]  /*03d0*/  UMOV UR4, 0x400 ;  /* 0x0000040000047882 */ /* 0x000fe40000000000 */
[----:B-1----:R-:W-:Y:S01]  /*03e0*/  UPRMT UR4, UR5, 0x654, UR4 ;  /* 0x0000065405047896 */ /* 0x002fe20008000004 */
[----:B0-----:R-:W-:-:S04]  /*03f0*/  SHF.R.U32.HI R18, RZ, 0x4, R16 ;  /* 0x00000004ff127819 */ /* 0x001fc80000011610 */
[----:B------:R-:W-:Y:S02]  /*0400*/  SGXT.U32 R18, R18, 0x4 ;  /* 0x000000041212781a */ /* 0x000fe40000000000 */
[----:B------:R-:W-:Y:S01]  /*0410*/  LOP3.LUT R16, R16, 0xfe, RZ, 0xc0, !PT ;  /* 0x000000fe10107812 */ /* 0x000fe200078ec0ff */
[----:B---3--:R-:W-:Y:S01]  /*0420*/  FADD R2, R2, 9.9999997473787516356e-06 ;  /* 0x3727c5ac02027421 */ /* 0x008fe20000000000 */
[----:B------:R-:W-:-:S03]  /*0430*/  FADD R3, R3, 9.9999997473787516356e-06 ;  /* 0x3727c5ac03037421 */ /* 0x000fc60000000000 */
[----:B------:R-:W0:Y:S08]  /*0440*/  MUFU.SQRT R20, R2 ;  /* 0x0000000200147308 */ /* 0x000e300000002000 */
[----:B------:R-:W1:Y:S01]  /*0450*/  MUFU.SQRT R21, R3 ;  /* 0x0000000300157308 */ /* 0x000e620000002000 */
[C---:B0-----:R-:W-:Y:S02]  /*0460*/  FSETP.GT.AND P2, PT, R20.reuse, 8.50705917302346158658e+37, PT ;  /* 0x7e8000001400780b */ /* 0x041fe40003f44000 */
[----:B------:R-:W-:-:S02]  /*0470*/  FSETP.GEU.AND P4, PT, R20, 1.175494350822287508e-38, PT ;  /* 0x008000001400780b */ /* 0x000fc40003f8e000 */
[C---:B-1----:R-:W-:Y:S02]  /*0480*/  FSETP.GT.AND P3, PT, R21.reuse, 8.50705917302346158658e+37, PT ;  /* 0x7e8000001500780b */ /* 0x042fe40003f64000 */
[----:B------:R-:W-:-:S07]  /*0490*/  FSETP.GEU.AND P5, PT, R21, 1.175494350822287508e-38, PT ;  /* 0x008000001500780b */ /* 0x000fce0003fae000 */
[----:B------:R-:W-:-:S04]  /*04a0*/  @P2 FMUL R20, R20, 0.25 ;  /* 0x3e80000014142820 */ /* 0x000fc80000400000 */
[----:B------:R-:W-:Y:S01]  /*04b0*/  @!P4 FMUL R20, R20, 16777216 ;  /* 0x4b8000001414c820 */ /* 0x000fe20000400000 */
[----:B------:R-:W-:-:S04]  /*04c0*/  @P3 FMUL R21, R21, 0.25 ;  /* 0x3e80000015153820 */ /* 0x000fc80000400000 */
[----:B------:R-:W-:Y:S01]  /*04d0*/  @!P5 FMUL R21, R21, 16777216 ;  /* 0x4b8000001515d820 */ /* 0x000fe20000400000 */
[----:B------:R-:W0:Y:S01]  /*04e0*/  MUFU.RCP R20, R20 ;  /* 0x0000001400147308 */ /* 0x000e220000001000 */
[----:B------:R-:W-:-:S07]  /*04f0*/  IMAD.MOV.U32 R2, RZ, RZ, 0x3e800000 ;  /* 0x3e800000ff027424 */ /* 0x000fce00078e00ff */
[----:B------:R-:W1:Y:S01]  /*0500*/  MUFU.RCP R21, R21 ;  /* 0x0000001500157308 */ /* 0x000e620000001000 */
[C---:B------:R-:W-:Y:S02]  /*0510*/  FSEL R3, R2.reuse, 1, P2 ;  /* 0x3f80000002037808 */ /* 0x040fe40001000000 */
[----:B------:R-:W-:-:S03]  /*0520*/  FSEL R2, R2, 1, P3 ;  /* 0x3f80000002027808 */ /* 0x000fc60001800000 */
[----:B------:R-:W-:Y:S02]  /*0530*/  @!P4 FMUL R3, R3, 16777216 ;  /* 0x4b8000000303c820 */ /* 0x000fe40000400000 */
[----:B------:R-:W-:Y:S01]  /*0540*/  @!P5 FMUL R2, R2, 16777216 ;  /* 0x4b8000000202d820 */ /* 0x000fe20000400000 */
[----:B--2---:R-:W-:Y:S01]  /*0550*/  FADD R4, -R6, R4 ;  /* 0x0000000406047221 */ /* 0x004fe20000000100 */
[----:B0-----:R-:W-:Y:S01]  /*0560*/  FMUL R3, R20, R3 ;  /* 0x0000000314037220 */ /* 0x001fe20000400000 */
[----:B------:R-:W-:Y:S01]  /*0570*/  FADD R5, -R7, R5 ;  /* 0x0000000507057221 */ /* 0x000fe20000000100 */
[----:B------:R-:W-:Y:S02]  /*0580*/  IMAD.SHL.U32 R6, R14, 0x20, RZ ;  /* 0x000000200e067824 */ /* 0x000fe400078e00ff */
[----:B-1----:R-:W-:Y:S01]  /*0590*/  FMUL R2, R21, R2 ;  /* 0x0000000215027220 */ /* 0x002fe20000400000 */
[----:B------:R-:W-:-:S03]  /*05a0*/  FMUL R3, R4, R3 ;  /* 0x0000000304037220 */ /* 0x000fc60000400000 */
[----:B------:R-:W-:Y:S01]  /*05b0*/  FMUL R4, R5, R2 ;  /* 0x0000000205047220 */ /* 0x000fe20000400000 */
[----:B------:R-:W-:Y:S01]  /*05c0*/  LOP3.LUT R2, R6, 0xe0, RZ, 0xc0, !PT ;  /* 0x000000e006027812 */ /* 0x000fe200078ec0ff */
[----:B----4-:R-:W-:-:S03]  /*05d0*/  FFMA R8, R3, R10, R8 ;  /* 0x0000000a03087223 */ /* 0x010fc60000000008 */
[C---:B------:R-:W-:Y:S02]  /*05e0*/  LOP3.LUT R15, R2.reuse, R15, RZ, 0xfc, !PT ;  /* 0x0000000f020f7212 */ /* 0x040fe400078efcff */
[----:B------:R-:W-:Y:S01]  /*05f0*/  LEA.HI R6, R2, UR4, RZ, 0x1e ;  /* 0x0000000402067c11 */ /* 0x000fe2000f8ff0ff */
[----:B------:R-:W-:Y:S01]  /*0600*/  FFMA R4, R4, R11, R9 ;  /* 0x0000000b04047223 */ /* 0x000fe20000000009 */
[----:B------:R-:W-:Y:S02]  /*0610*/  LOP3.LUT R3, R2, 0x10, RZ, 0xfc, !PT ;  /* 0x0000001002037812 */ /* 0x000fe400078efcff */
[----:B------:R-:W-:Y:S01]  /*0620*/  FSETP.GEU.AND P2, PT, R8, RZ, PT ;  /* 0x000000ff0800720b */ /* 0x000fe20003f4e000 */
[----:B------:R-:W-:Y:S01]  /*0630*/  IMAD R11, R15, 0x4, R6 ;  /* 0x000000040f0b7824 */ /* 0x000fe200078e0206 */
[----:B------:R-:W-:Y:S02]  /*0640*/  LEA.HI R6, R3, UR4, RZ, 0x1e ;  /* 0x0000000403067c11 */ /* 0x000fe4000f8ff0ff */
[----:B------:R-:W-:-:S02]  /*0650*/  FSETP.GEU.AND P3, PT, R4, RZ, PT ;  /* 0x000000ff0400720b */ /* 0x000fc40003f6e000 */
[----:B------:R-:W-:Y:S01]  /*0660*/  FSEL R8, R8, RZ, P2 ;  /* 0x000000ff08087208 */ /* 0x000fe20001000000 */
[----:B------:R-:W-:Y:S01]  /*0670*/  IMAD R10, R15, 0x4, R6 ;  /* 0x000000040f0a7824 */ /* 0x000fe200078e0206 */
[----:B------:R-:W-:Y:S01]  /*0680*/  FSEL R9, R4, RZ, P3 ;  /* 0x000000ff04097208 */ /* 0x000fe20001800000 */
[----:B------:R-:W0:Y:S02]  /*0690*/  LDC.64 R6, c[0x0][0x240] ;  /* 0x00009000ff067b82 */ /* 0x000e240000000a00 */
[----:B------:R-:W-:Y:S04]  /*06a0*/  STS [R11], R8 ;  /* 0x000000080b007388 */ /* 0x000fe80000000800 */
[----:B------:R-:W-:Y:S01]  /*06b0*/  STS [R10+0x40], R9 ;  /* 0x000040090a007388 */ /* 0x000fe20000000800 */
[----:B------:R-:W-:-:S05]  /*06c0*/  LEA R5, R18, UR4, 0x2 ;  /* 0x0000000412057c11 */ /* 0x000fca000f8e10ff */
[----:B------:R-:W-:Y:S01]  /*06d0*/  IMAD R16, R16, 0x4, R5 ;  /* 0x0000000410107824 */ /* 0x000fe200078e0205 */
[----:B------:R-:W-:Y:S06]  /*06e0*/  BAR.SYNC.DEFER_BLOCKING 0x0 ;  /* 0x0000000000007b1d */ /* 0x000fec0000010000 */
[----:B------:R-:W-:Y:S04]  /*06f0*/  LDS R4, [R16] ;  /* 0x0000000010047984 */ /* 0x000fe80000000800 */
[----:B------:R-:W1:Y:S01]  /*0700*/  LDS R5, [R16+0x4] ;  /* 0x0000040010057984 */ /* 0x000e620000000800 */
[----:B0-----:R-:W-:Y:S01]  /*0710*/  IMAD.WIDE R6, R17, 0x4, R6 ;  /* 0x0000000411067825 */ /* 0x001fe200078e0206 */
[----:B------:R-:W-:-:S02]  /*0720*/  LEA.HI R2, R2, UR4, RZ, 0x1f ;  /* 0x0000000402027c11 */ /* 0x000fc4000f8ff8ff */
[----:B------:R-:W-:-:S03]  /*0730*/  LEA.HI R3, R3, R10, RZ, 0x1e ;  /* 0x0000000a03037211 */ /* 0x000fc600078ff0ff */
[----:B------:R-:W-:Y:S01]  /*0740*/  IMAD R2, R15, 0x4, R2 ;  /* 0x000000040f027824 */ /* 0x000fe200078e0202 */
[----:B-1----:R0:W-:Y:S01]  /*0750*/  @P1 STG.E.64 desc[UR6][R6.64], R4 ;  /* 0x0000000406001986 */ /* 0x0021e2000c101b06 */
[----:B-----5:R-:W-:Y:S01]  /*0760*/  FADD R11, R4, R12 ;  /* 0x0000000c040b7221 */ /* 0x020fe20000000000 */
[----:B------:R-:W-:Y:S01]  /*0770*/  BAR.SYNC.DEFER_BLOCKING 0x0 ;  /* 0x0000000000007b1d */ /* 0x000fe20000010000 */
[----:B------:R-:W-:Y:S01]  /*0780*/  FADD R8, R5, R13 ;  /* 0x0000000d05087221 */ /* 0x000fe20000000000 */
[----:B------:R-:W-:-:S04]  /*0790*/  LOP3.LUT R19, R14, 0x7f, RZ, 0xc0, !PT ;  /* 0x0000007f0e137812 */ /* 0x000fc800078ec0ff */
[----:B------:R0:W-:Y:S04]  /*07a0*/  STS [R2], R11 ;  /* 0x0000000b02007388 */ /* 0x0001e80000000800 */
[----:B------:R0:W-:Y:S01]  /*07b0*/  STS [R3+0x40], R8 ;  /* 0x0000400803007388 */ /* 0x0001e20000000800 */
[----:B------:R-:W-:-:S05]  /*07c0*/  IMAD.IADD R19, R18, 0x1, R19 ;  /* 0x0000000112137824 */ /* 0x000fca00078e0213 */
[----:B------:R-:W-:Y:S01]  /*07d0*/  LEA R19, R19, UR4, 0x3 ;  /* 0x0000000413137c11 */ /* 0x000fe2000f8e18ff */
[----:B------:R-:W-:Y:S06]  /*07e0*/  BAR.SYNC.DEFER_BLOCKING 0x0 ;  /* 0x0000000000007b1d */ /* 0x000fec0000010000 */
[----:B0-----:R-:W-:Y:S05]  /*07f0*/  @!P0 EXIT ;  /* 0x000000000000894d */ /* 0x001fea0003800000 */
[----:B------:R-:W0:Y:S01]  /*0800*/  LDS.64 R18, [R19] ;  /* 0x0000000013127984 */ /* 0x000e220000000a00 */
[----:B------:R-:W1:Y:S02]  /*0810*/  LDC.64 R2, c[0x0][0x248] ;  /* 0x00009200ff027b82 */ /* 0x000e640000000a00 */
[----:B-1----:R-:W-:-:S05]  /*0820*/  IMAD.WIDE R2, R0, 0x4, R2 ;  /* 0x0000000400027825 */ /* 0x002fca00078e0202 */
[----:B0-----:R-:W-:Y:S01]  /*0830*/  STG.E.64 desc[UR6][R2.64], R18 ;  /* 0x0000001202007986 */ /* 0x001fe2000c101b06 */
[----:B------:R-:W-:Y:S05]  /*0840*/  EXIT ;  /* 0x000000000000794d */ /* 0x000fea0003800000 */
.L_x_0:
[----:B------:R-:W-:-:S00]  /*0850*/  BRA `(.L_x_0) ;  /* 0xfffffffc00fc7947 */ /* 0x000fc0000383ffff */
[----:B------:R-:W-:-:S00]  /*0860*/  NOP ;  /* 0x0000000000007918 */ /* 0x000fc00000000000 */
        /* <DEDUP_REMOVED lines=9> */
.L_x_1:


//--------------------- .nv.global.init           --------------------------
	.section	.nv.global.init,"aw",@progbits
.nv.global.init:
	.type		_$_str,@object
	.size		_$_str,(_$_str_$_2 - _$_str)
_$_str:
        /*0000*/ 	.byte	0x5f, 0x5f, 0x43, 0x55, 0x44, 0x41, 0x5f, 0x46, 0x54, 0x5a, 0x00
	.type		_$_str_$_2,@object
	.size		_$_str_$_2,(.L_1 - _$_str_$_2)
_$_str_$_2:
        /*000b*/ 	.byte	0x5f, 0x5f, 0x43, 0x55, 0x44, 0x41, 0x5f, 0x50, 0x52, 0x45, 0x43, 0x5f, 0x53, 0x51, 0x52, 0x54
        /*001b*/ 	.byte	0x00
.L_1:


//--------------------- .nv.shared.triton_poi_fused__native_batch_norm_legit_no_training_add_relu_29 --------------------------
	.section	.nv.shared.triton_poi_fused__native_batch_norm_legit_no_training_add_relu_29,"aw",@nobits
	.sectionflags	@""
	.align	16
	.zero		1024


//--------------------- .nv.constant0.triton_poi_fused__native_batch_norm_legit_no_training_add_relu_29 --------------------------
	.section	.nv.constant0.triton_poi_fused__native_batch_norm_legit_no_training_add_relu_29,"a",@progbits
	.sectionflags	@""
	.align	4
.nv.constant0.triton_poi_fused__native_batch_norm_legit_no_training_add_relu_29:
	.zero		600
